//
// Generated by NVIDIA NVVM Compiler
//
// Compiler Build ID: CL-36424714
// Cuda compilation tools, release 13.0, V13.0.88
// Based on NVVM 20.0.0
//

.version 9.0
.target sm_100
.address_size 64

	// .globl	_Z24sommaArrayCompPerCompGPUPiS_S_i

.visible .entry _Z24sommaArrayCompPerCompGPUPiS_S_i(
	.param .u64 .ptr .align 1 _Z24sommaArrayCompPerCompGPUPiS_S_i_param_0,
	.param .u64 .ptr .align 1 _Z24sommaArrayCompPerCompGPUPiS_S_i_param_1,
	.param .u64 .ptr .align 1 _Z24sommaArrayCompPerCompGPUPiS_S_i_param_2,
	.param .u32 _Z24sommaArrayCompPerCompGPUPiS_S_i_param_3
)
{
	.reg .pred 	%p<2>;
	.reg .b32 	%r<9>;
	.reg .b64 	%rd<11>;

	ld.param.u64 	%rd1, [_Z24sommaArrayCompPerCompGPUPiS_S_i_param_0];
	ld.param.u64 	%rd2, [_Z24sommaArrayCompPerCompGPUPiS_S_i_param_1];
	ld.param.u64 	%rd3, [_Z24sommaArrayCompPerCompGPUPiS_S_i_param_2];
	ld.param.u32 	%r2, [_Z24sommaArrayCompPerCompGPUPiS_S_i_param_3];
	mov.u32 	%r3, %tid.x;
	mov.u32 	%r4, %ctaid.x;
	mov.u32 	%r5, %ntid.x;
	mad.lo.s32 	%r1, %r4, %r5, %r3;
	setp.ge.s32 	%p1, %r1, %r2;
	@%p1 bra 	$L__BB0_2;
	cvta.to.global.u64 	%rd4, %rd1;
	cvta.to.global.u64 	%rd5, %rd2;
	cvta.to.global.u64 	%rd6, %rd3;
	mul.wide.s32 	%rd7, %r1, 4;
	add.s64 	%rd8, %rd4, %rd7;
	ld.global.u32 	%r6, [%rd8];
	add.s64 	%rd9, %rd5, %rd7;
	ld.global.u32 	%r7, [%rd9];
	add.s32 	%r8, %r7, %r6;
	add.s64 	%rd10, %rd6, %rd7;
	st.global.u32 	[%rd10], %r8;
$L__BB0_2:
	ret;

}


// ===== COMPILED SASS (sm_100) =====

	.target	sm_100

	.elftype	@"ET_EXEC"


//--------------------- .note.nv.tkinfo           --------------------------
	.section	.note.nv.tkinfo,"",@"SHT_NOTE"
	.sectionflags	@"SHF_NOTE_NV_TKINFO"
	.tkinfo
        /*0018*/ 	.word	0x00000002
        /*0030*/ 	.string	""
        /*0030*/ 	.string	"ptxas"
        /*0030*/ 	.string	"Cuda compilation tools, release 13.0, V13.0.88"
        /*0030*/ 	.string	"Build cuda_13.0.r13.0/compiler.36424714_0"
        /*0030*/ 	.string	"-arch sm_100 -m 64 "



//--------------------- .note.nv.cuinfo           --------------------------
	.section	.note.nv.cuinfo,"",@"SHT_NOTE"
	.sectionflags	@"SHF_NOTE_NV_CUINFO"
        /*0018*/ 	.short	0x0002
        /*001a*/ 	.short	0x0064
        /*001c*/ 	.short	0x0082
	.zero		2


//--------------------- .nv.info                  --------------------------
	.section	.nv.info,"",@"SHT_CUDA_INFO"
	.align	4


	//----- nvinfo : EIATTR_REGCOUNT
	.align		4
        /*0000*/ 	.byte	0x04, 0x2f
        /*0002*/ 	.short	(.L_1 - .L_0)
	.align		4
.L_0:
        /*0004*/ 	.word	index@(_Z24sommaArrayCompPerCompGPUPiS_S_i)
        /*0008*/ 	.word	0x0000000c


	//----- nvinfo : EIATTR_FRAME_SIZE
	.align		4
.L_1:
        /*000c*/ 	.byte	0x04, 0x11
        /*000e*/ 	.short	(.L_3 - .L_2)
	.align		4
.L_2:
        /*0010*/ 	.word	index@(_Z24sommaArrayCompPerCompGPUPiS_S_i)
        /*0014*/ 	.word	0x00000000


	//----- nvinfo : EIATTR_MIN_STACK_SIZE
	.align		4
.L_3:
        /*0018*/ 	.byte	0x04, 0x12
        /*001a*/ 	.short	(.L_5 - .L_4)
	.align		4
.L_4:
        /*001c*/ 	.word	index@(_Z24sommaArrayCompPerCompGPUPiS_S_i)
        /*0020*/ 	.word	0x00000000
.L_5:


//--------------------- .nv.compat                --------------------------
	.section	.nv.compat,"",@"SHT_CUDA_COMPAT_INFO"
	.align	4
        /*0000*/ 	.byte	0x02, 0x09, 0x00, 0x00, 0x02, 0x02, 0x01, 0x00, 0x02, 0x05, 0x05, 0x00, 0x03, 0x07, 0x01, 0x01
        /*0010*/ 	.byte	0x02, 0x03, 0x00, 0x00, 0x02, 0x06, 0x01, 0x00, 0x04, 0x0b, 0x08, 0x00, 0x09, 0x00, 0x00, 0x00
        /*0020*/ 	.byte	0x00, 0x00, 0x00, 0x00


//--------------------- .nv.info._Z24sommaArrayCompPerCompGPUPiS_S_i --------------------------
	.section	.nv.info._Z24sommaArrayCompPerCompGPUPiS_S_i,"",@"SHT_CUDA_INFO"
	.sectionflags	@""
	.align	4


	//----- nvinfo : EIATTR_CUDA_API_VERSION
	.align		4
        /*0000*/ 	.byte	0x04, 0x37
        /*0002*/ 	.short	(.L_7 - .L_6)
.L_6:
        /*0004*/ 	.word	0x00000082


	//----- nvinfo : EIATTR_KPARAM_INFO
	.align		4
.L_7:
        /*0008*/ 	.byte	0x04, 0x17
        /*000a*/ 	.short	(.L_9 - .L_8)
.L_8:
        /*000c*/ 	.word	0x00000000
        /*0010*/ 	.short	0x0003
        /*0012*/ 	.short	0x0018
        /*0014*/ 	.byte	0x00, 0xf0, 0x11, 0x00


	//----- nvinfo : EIATTR_KPARAM_INFO
	.align		4
.L_9:
        /*0018*/ 	.byte	0x04, 0x17
        /*001a*/ 	.short	(.L_11 - .L_10)
.L_10:
        /*001c*/ 	.word	0x00000000
        /*0020*/ 	.short	0x0002
        /*0022*/ 	.short	0x0010
        /*0024*/ 	.byte	0x00, 0xf5, 0x21, 0x00


	//----- nvinfo : EIATTR_KPARAM_INFO
	.align		4
.L_11:
        /*0028*/ 	.byte	0x04, 0x17
        /*002a*/ 	.short	(.L_13 - .L_12)
.L_12:
        /*002c*/ 	.word	0x00000000
        /*0030*/ 	.short	0x0001
        /*0032*/ 	.short	0x0008
        /*0034*/ 	.byte	0x00, 0xf5, 0x21, 0x00


	//----- nvinfo : EIATTR_KPARAM_INFO
	.align		4
.L_13:
        /*0038*/ 	.byte	0x04, 0x17
        /*003a*/ 	.short	(.L_15 - .L_14)
.L_14:
        /*003c*/ 	.word	0x00000000
        /*0040*/ 	.short	0x0000
        /*0042*/ 	.short	0x0000
        /*0044*/ 	.byte	0x00, 0xf5, 0x21, 0x00


	//----- nvinfo : EIATTR_SPARSE_MMA_MASK
	.align		4
.L_15:
        /*0048*/ 	.byte	0x03, 0x50
        /*004a*/ 	.short	0x0000


	//----- nvinfo : EIATTR_MAXREG_COUNT
	.align		4
        /*004c*/ 	.byte	0x03, 0x1b
        /*004e*/ 	.short	0x00ff


	//----- nvinfo : EIATTR_MERCURY_ISA_VERSION
	.align		4
        /*0050*/ 	.byte	0x03, 0x5f
        /*0052*/ 	.short	0x0101


	//----- nvinfo : EIATTR_VRC_CTA_INIT_COUNT
	.align		4
        /*0054*/ 	.byte	0x02, 0x4a
	.zero		1
	.zero		1


	//----- nvinfo : EIATTR_EXIT_INSTR_OFFSETS
	.align		4
        /*0058*/ 	.byte	0x04, 0x1c
        /*005a*/ 	.short	(.L_17 - .L_16)


	//   ....[0]....
.L_16:
        /*005c*/ 	.word	0x00000070


	//   ....[1]....
        /*0060*/ 	.word	0x00000130


	//----- nvinfo : EIATTR_CBANK_PARAM_SIZE
	.align		4
.L_17:
        /*0064*/ 	.byte	0x03, 0x19
        /*0066*/ 	.short	0x001c


	//----- nvinfo : EIATTR_PARAM_CBANK
	.align		4
        /*0068*/ 	.byte	0x04, 0x0a
        /*006a*/ 	.short	(.L_19 - .L_18)
	.align		4
.L_18:
        /*006c*/ 	.word	index@(.nv.constant0._Z24sommaArrayCompPerCompGPUPiS_S_i)
        /*0070*/ 	.short	0x0380
        /*0072*/ 	.short	0x001c


	//----- nvinfo : EIATTR_SW_WAR
	.align		4
.L_19:
        /*0074*/ 	.byte	0x04, 0x36
        /*0076*/ 	.short	(.L_21 - .L_20)
.L_20:
        /*0078*/ 	.word	0x00000008
.L_21:


//--------------------- .nv.callgraph             --------------------------
	.section	.nv.callgraph,"",@"SHT_CUDA_CALLGRAPH"
	.align	4
	.sectionentsize	8
	.align		4
        /*0000*/ 	.word	0x00000000
	.align		4
        /*0004*/ 	.word	0xffffffff
	.align		4
        /*0008*/ 	.word	0x00000000
	.align		4
        /*000c*/ 	.word	0xfffffffe
	.align		4
        /*0010*/ 	.word	0x00000000
	.align		4
        /*0014*/ 	.word	0xfffffffd
	.align		4
        /*0018*/ 	.word	0x00000000
	.align		4
        /*001c*/ 	.word	0xfffffffc


//--------------------- .text._Z24sommaArrayCompPerCompGPUPiS_S_i --------------------------
	.section	.text._Z24sommaArrayCompPerCompGPUPiS_S_i,"ax",@progbits
	.align	128
        .global         _Z24sommaArrayCompPerCompGPUPiS_S_i
        .type           _Z24sommaArrayCompPerCompGPUPiS_S_i,@function
        .size           _Z24sommaArrayCompPerCompGPUPiS_S_i,(.L_x_1 - _Z24sommaArrayCompPerCompGPUPiS_S_i)
        .other          _Z24sommaArrayCompPerCompGPUPiS_S_i,@"STO_CUDA_ENTRY STV_DEFAULT"
_Z24sommaArrayCompPerCompGPUPiS_S_i:
.text._Z24sommaArrayCompPerCompGPUPiS_S_i:
[----:B------:R-:W-:Y:S01]  /*0000*/  LDC R1, c[0x0][0x37c] ;  /* 0x0000df00ff017b82 */ /* 0x000fe20000000800 */
[----:B------:R-:W0:Y:S07]  /*0010*/  S2R R9, SR_TID.X ;  /* 0x0000000000097919 */ /* 0x000e2e0000002100 */
[----:B------:R-:W0:Y:S01]  /*0020*/  S2UR UR4, SR_CTAID.X ;  /* 0x00000000000479c3 */ /* 0x000e220000002500 */
[----:B------:R-:W1:Y:S07]  /*0030*/  LDCU UR5, c[0x0][0x398] ;  /* 0x00007300ff0577ac */ /* 0x000e6e0008000800 */
[----:B------:R-:W0:Y:S02]  /*0040*/  LDC R0, c[0x0][0x360] ;  /* 0x0000d800ff007b82 */ /* 0x000e240000000800 */
[----:B0-----:R-:W-:-:S05]  /*0050*/  IMAD R9, R0, UR4, R9 ;  /* 0x0000000400097c24 */ /* 0x001fca000f8e0209 */
[----:B-1----:R-:W-:-:S13]  /*0060*/  ISETP.GE.AND P0, PT, R9, UR5, PT ;  /* 0x0000000509007c0c */ /* 0x002fda000bf06270 */
[----:B------:R-:W-:Y:S05]  /*0070*/  @P0 EXIT ;  /* 0x000000000000094d */ /* 0x000fea0003800000 */
[----:B------:R-:W0:Y:S01]  /*0080*/  LDC.64 R2, c[0x0][0x380] ;  /* 0x0000e000ff027b82 */ /* 0x000e220000000a00 */
[----:B------:R-:W1:Y:S07]  /*0090*/  LDCU.64 UR4, c[0x0][0x358] ;  /* 0x00006b00ff0477ac */ /* 0x000e6e0008000a00 */
[----:B------:R-:W2:Y:S08]  /*00a0*/  LDC.64 R4, c[0x0][0x388] ;  /* 0x0000e200ff047b82 */ /* 0x000eb00000000a00 */
[----:B------:R-:W3:Y:S01]  /*00b0*/  LDC.64 R6, c[0x0][0x390] ;  /* 0x0000e400ff067b82 */ /* 0x000ee20000000a00 */
[----:B0-----:R-:W-:-:S06]  /*00c0*/  IMAD.WIDE R2, R9, 0x4, R2 ;  /* 0x0000000409027825 */ /* 0x001fcc00078e0202 */
[----:B-1----:R-:W4:Y:S01]  /*00d0*/  LDG.E R2, desc[UR4][R2.64] ;  /* 0x0000000402027981 */ /* 0x002f22000c1e1900 */
[----:B--2---:R-:W-:-:S06]  /*00e0*/  IMAD.WIDE R4, R9, 0x4, R4 ;  /* 0x0000000409047825 */ /* 0x004fcc00078e0204 */
[----:B------:R-:W4:Y:S01]  /*00f0*/  LDG.E R5, desc[UR4][R4.64] ;  /* 0x0000000404057981 */ /* 0x000f22000c1e1900 */
[----:B---3--:R-:W-:Y:S01]  /*0100*/  IMAD.WIDE R6, R9, 0x4, R6 ;  /* 0x0000000409067825 */ /* 0x008fe200078e0206 */
[----:B----4-:R-:W-:-:S05]  /*0110*/  IADD3 R9, PT, PT, R2, R5, RZ ;  /* 0x0000000502097210 */ /* 0x010fca0007ffe0ff */
[----:B------:R-:W-:Y:S01]  /*0120*/  STG.E desc[UR4][R6.64], R9 ;  /* 0x0000000906007986 */ /* 0x000fe2000c101904 */
[----:B------:R-:W-:Y:S05]  /*0130*/  EXIT ;  /* 0x000000000000794d */ /* 0x000fea0003800000 */
.L_x_0:
[----:B------:R-:W-:-:S00]  /*0140*/  BRA `(.L_x_0) ;  /* 0xfffffffc00fc7947 */ /* 0x000fc0000383ffff */
[----:B------:R-:W-:-:S00]  /*0150*/  NOP ;  /* 0x0000000000007918 */ /* 0x000fc00000000000 */
        /* <DEDUP_REMOVED lines=10> */
.L_x_1:


//--------------------- .nv.shared.reserved.0     --------------------------
	.section	.nv.shared.reserved.0,"aw",@nobits
	.weak		__nv_reservedSMEM_offset_0_alias
	.size		__nv_reservedSMEM_offset_0_alias, 0, 64
	.other		__nv_reservedSMEM_offset_0_alias,@"STO_CUDA_RESERVED_SHARED STV_DEFAULT"
__nv_reservedSMEM_offset_0_alias:
	.zero		0
	.zero		64


//--------------------- .nv.constant0._Z24sommaArrayCompPerCompGPUPiS_S_i --------------------------
	.section	.nv.constant0._Z24sommaArrayCompPerCompGPUPiS_S_i,"a",@progbits
	.sectionflags	@""
	.align	4
.nv.constant0._Z24sommaArrayCompPerCompGPUPiS_S_i:
	.zero		924


//--------------------- SYMBOLS --------------------------

	.type		.nv.reservedSmem.offset0,@object
	.size		.nv.reservedSmem.offset0,0x4
